	.headerflags	@"EF_CUDA_TEXMODE_UNIFIED EF_CUDA_64BIT_ADDRESS EF_CUDA_ACCELERATORS EF_CUDA_SM90 EF_CUDA_VIRTUAL_SM(EF_CUDA_SM90)"
	.elftype	@"ET_EXEC"


//--------------------- .nv.info                  --------------------------
	.section	.nv.info,"",@"SHT_CUDA_INFO"
	.align	4


	//----- nvinfo : EIATTR_REGCOUNT
	.align		4
        /*0000*/ 	.byte	0x04, 0x2f
        /*0002*/ 	.short	(.L_2 - .L_1)
	.align		4
.L_1:
        /*0004*/ 	.word	index@(triton_poi_fused_tanh_0)
        /*0008*/ 	.word	0x0000000a


	//----- nvinfo : EIATTR_MIN_STACK_SIZE
	.align		4
.L_2:
        /*000c*/ 	.byte	0x04, 0x12
        /*000e*/ 	.short	(.L_4 - .L_3)
	.align		4
.L_3:
        /*0010*/ 	.word	index@(triton_poi_fused_tanh_0)
        /*0014*/ 	.word	0x00000000


	//----- nvinfo : EIATTR_FRAME_SIZE
	.align		4
.L_4:
        /*0018*/ 	.byte	0x04, 0x11
        /*001a*/ 	.short	(.L_6 - .L_5)
	.align		4
.L_5:
        /*001c*/ 	.word	index@(triton_poi_fused_tanh_0)
        /*0020*/ 	.word	0x00000000


	//----- nvinfo : EIATTR_MIN_STACK_SIZE
	.align		4
.L_6:
        /*0024*/ 	.byte	0x04, 0x12
        /*0026*/ 	.short	(.L_8 - .L_7)
	.align		4
.L_7:
        /*0028*/ 	.word	index@(triton_poi_fused_tanh_0)
        /*002c*/ 	.word	0x00000000
.L_8:


//--------------------- .nv.info.triton_poi_fused_tanh_0 --------------------------
	.section	.nv.info.triton_poi_fused_tanh_0,"",@"SHT_CUDA_INFO"
	.sectionflags	@""
	.align	4


	//----- nvinfo : EIATTR_CUDA_API_VERSION
	.align		4
        /*0000*/ 	.byte	0x04, 0x37
        /*0002*/ 	.short	(.L_10 - .L_9)
.L_9:
        /*0004*/ 	.word	0x0000007c


	//----- nvinfo : EIATTR_KPARAM_INFO
	.align		4
.L_10:
        /*0008*/ 	.byte	0x04, 0x17
        /*000a*/ 	.short	(.L_12 - .L_11)
.L_11:
        /*000c*/ 	.word	0x00000000
        /*0010*/ 	.short	0x0002
        /*0012*/ 	.short	0x0010
        /*0014*/ 	.byte	0x00, 0xf0, 0x11, 0x00


	//----- nvinfo : EIATTR_KPARAM_INFO
	.align		4
.L_12:
        /*0018*/ 	.byte	0x04, 0x17
        /*001a*/ 	.short	(.L_14 - .L_13)
.L_13:
        /*001c*/ 	.word	0x00000000
        /*0020*/ 	.short	0x0001
        /*0022*/ 	.short	0x0008
        /*0024*/ 	.byte	0x00, 0xf4, 0x21, 0x00


	//----- nvinfo : EIATTR_KPARAM_INFO
	.align		4
.L_14:
        /*0028*/ 	.byte	0x04, 0x17
        /*002a*/ 	.short	(.L_16 - .L_15)
.L_15:
        /*002c*/ 	.word	0x00000000
        /*0030*/ 	.short	0x0000
        /*0032*/ 	.short	0x0000
        /*0034*/ 	.byte	0x00, 0xf4, 0x21, 0x00


	//----- nvinfo : EIATTR_SPARSE_MMA_MASK
	.align		4
.L_16:
        /*0038*/ 	.byte	0x03, 0x50
        /*003a*/ 	.short	0x0000


	//----- nvinfo : EIATTR_MAXREG_COUNT
	.align		4
        /*003c*/ 	.byte	0x03, 0x1b
        /*003e*/ 	.short	0x00ff


	//----- nvinfo : EIATTR_EXIT_INSTR_OFFSETS
	.align		4
        /*0040*/ 	.byte	0x04, 0x1c
        /*0042*/ 	.short	(.L_18 - .L_17)


	//   ....[0]....
.L_17:
        /*0044*/ 	.word	0x00000280


	//   ....[1]....
        /*0048*/ 	.word	0x000002a0


	//----- nvinfo : EIATTR_REQNTID
	.align		4
.L_18:
        /*004c*/ 	.byte	0x04, 0x10
        /*004e*/ 	.short	(.L_20 - .L_19)
.L_19:
        /*0050*/ 	.word	0x00000080
        /*0054*/ 	.word	0x00000001
        /*0058*/ 	.word	0x00000001


	//----- nvinfo : EIATTR_CRS_STACK_SIZE
	.align		4
.L_20:
        /*005c*/ 	.byte	0x04, 0x1e
        /*005e*/ 	.short	(.L_22 - .L_21)
.L_21:
        /*0060*/ 	.word	0x00000000


	//----- nvinfo : EIATTR_CBANK_PARAM_SIZE
	.align		4
.L_22:
        /*0064*/ 	.byte	0x03, 0x19
        /*0066*/ 	.short	0x0014


	//----- nvinfo : EIATTR_PARAM_CBANK
	.align		4
        /*0068*/ 	.byte	0x04, 0x0a
        /*006a*/ 	.short	(.L_24 - .L_23)
	.align		4
.L_23:
        /*006c*/ 	.word	index@(.nv.constant0.triton_poi_fused_tanh_0)
        /*0070*/ 	.short	0x0210
        /*0072*/ 	.short	0x0014


	//----- nvinfo : EIATTR_SW_WAR
	.align		4
.L_24:
        /*0074*/ 	.byte	0x04, 0x36
        /*0076*/ 	.short	(.L_26 - .L_25)
.L_25:
        /*0078*/ 	.word	0x00000008
.L_26:


//--------------------- .nv.callgraph             --------------------------
	.section	.nv.callgraph,"",@"SHT_CUDA_CALLGRAPH"
	.align	4
	.sectionentsize	8
	.align		4
        /*0000*/ 	.word	0x00000000
	.align		4
        /*0004*/ 	.word	0xffffffff
	.align		4
        /*0008*/ 	.word	0x00000000
	.align		4
        /*000c*/ 	.word	0xfffffffe
	.align		4
        /*0010*/ 	.word	0x00000000
	.align		4
        /*0014*/ 	.word	0xfffffffd
	.align		4
        /*0018*/ 	.word	0x00000000
	.align		4
        /*001c*/ 	.word	0xfffffffc


//--------------------- .nv.constant4             --------------------------
	.section	.nv.constant4,"a",@progbits
	.align	8
	.align		8
.nv.constant4:
        /*0000*/ 	.dword	_$_str


//--------------------- .text.triton_poi_fused_tanh_0 --------------------------
	.section	.text.triton_poi_fused_tanh_0,"ax",@progbits
	.align	128
        .global         triton_poi_fused_tanh_0
        .type           triton_poi_fused_tanh_0,@function
        .size           triton_poi_fused_tanh_0,(.L_x_6 - triton_poi_fused_tanh_0)
        .other          triton_poi_fused_tanh_0,@"STO_CUDA_ENTRY STV_DEFAULT"
triton_poi_fused_tanh_0:
.text.triton_poi_fused_tanh_0:
[----:B------:R-:W0:Y:S02]  /*0000*/  LDC R1, c[0x0][0x28] ;  /* 0x00000a00ff017b82 */ /* 0x000e240000000800 */
[----:B------:R-:W1:Y:S01]  /*0010*/  S2R R0, SR_TID.X ;  /* 0x0000000000007919 */ /* 0x000e620000002100 */
[----:B------:R-:W-:Y:S01]  /*0020*/  ULDC.64 UR4, c[0x0][0x208] ;  /* 0x0000820000047ab9 */ /* 0x000fe20000000a00 */
[----:B------:R-:W-:Y:S01]  /*0030*/  BSSY B0, `(.L_x_0) ;  /* 0x000000a000007945 */ /* 0x000fe20003800000 */
[----:B------:R-:W-:Y:S01]  /*0040*/  HFMA2.MMA R2, -RZ, RZ, 0, 0 ;  /* 0x00000000ff027435 */ /* 0x000fe200000001ff */
[----:B------:R-:W2:Y:S01]  /*0050*/  S2R R5, SR_CTAID.X ;  /* 0x0000000000057919 */ /* 0x000ea20000002500 */
[----:B-1----:R-:W-:-:S04]  /*0060*/  LOP3.LUT R0, R0, 0x7f, RZ, 0xc0, !PT ;  /* 0x0000007f00007812 */ /* 0x002fc800078ec0ff */
[----:B--2---:R-:W-:-:S04]  /*0070*/  LEA R5, R5, R0, 0x7 ;  /* 0x0000000005057211 */ /* 0x004fc800078e38ff */
[----:B------:R-:W-:-:S13]  /*0080*/  ISETP.GE.AND P0, PT, R5, 0x100, PT ;  /* 0x000001000500780c */ /* 0x000fda0003f06270 */
[----:B------:R-:W-:Y:S05]  /*0090*/  @P0 BRA `(.L_x_1) ;  /* 0x00000000000c0947 */ /* 0x000fea0003800000 */
[----:B------:R-:W1:Y:S02]  /*00a0*/  LDC.64 R2, c[0x0][0x210] ;  /* 0x00008400ff027b82 */ /* 0x000e640000000a00 */
[----:B-1----:R-:W-:-:S06]  /*00b0*/  IMAD.WIDE R2, R5, 0x4, R2 ;  /* 0x0000000405027825 */ /* 0x002fcc00078e0202 */
[----:B------:R1:W5:Y:S02]  /*00c0*/  LDG.E R2, desc[UR4][R2.64] ;  /* 0x0000000402027981 */ /* 0x000364000c1e1900 */
.L_x_1:
[----:B------:R-:W-:Y:S05]  /*00d0*/  BSYNC B0 ;  /* 0x0000000000007941 */ /* 0x000fea0003800000 */
.L_x_0:
[----:B-----5:R-:W-:Y:S01]  /*00e0*/  FADD.FTZ R7, |R2|, -RZ ;  /* 0x800000ff02077221 */ /* 0x020fe20000010200 */
[----:B------:R-:W-:Y:S01]  /*00f0*/  BSSY B0, `(.L_x_2) ;  /* 0x0000015000007945 */ /* 0x000fe20003800000 */
[----:B------:R-:W-:-:S03]  /*0100*/  SHF.R.S32.HI R6, RZ, 0x1f, R5 ;  /* 0x0000001fff067819 */ /* 0x000fc60000011405 */
[----:B------:R-:W-:-:S13]  /*0110*/  FSETP.GE.AND P1, PT, R7, 0.60000002384185791016, PT ;  /* 0x3f19999a0700780b */ /* 0x000fda0003f26000 */
[----:B------:R-:W-:Y:S05]  /*0120*/  @!P1 BRA `(.L_x_3) ;  /* 0x0000000000289947 */ /* 0x000fea0003800000 */
[C---:B------:R-:W-:Y:S01]  /*0130*/  FMUL R0, R7.reuse, 2.8853900432586669922 ;  /* 0x4038aa3b07007820 */ /* 0x040fe20000400000 */
[----:B------:R-:W-:Y:S02]  /*0140*/  MOV R4, 0x3f800000 ;  /* 0x3f80000000047802 */ /* 0x000fe40000000f00 */
[----:B------:R-:W-:-:S03]  /*0150*/  FSETP.GE.AND P1, PT, R7, 9.010913848876953125, PT ;  /* 0x41102cb40700780b */ /* 0x000fc60003f26000 */
[----:B------:R-:W2:Y:S02]  /*0160*/  MUFU.EX2 R0, R0 ;  /* 0x0000000000007308 */ /* 0x000ea40000000800 */
[----:B-12---:R-:W-:-:S06]  /*0170*/  FADD R3, R0, 1 ;  /* 0x3f80000000037421 */ /* 0x006fcc0000000000 */
[----:B------:R-:W1:Y:S02]  /*0180*/  MUFU.RCP R3, R3 ;  /* 0x0000000300037308 */ /* 0x000e640000001000 */
[----:B-1----:R-:W-:-:S05]  /*0190*/  FFMA.FTZ R4, R3, -2, R4 ;  /* 0xc000000003047823 */ /* 0x002fca0000010004 */
[----:B------:R-:W-:-:S04]  /*01a0*/  FSEL R7, R4, 1, !P1 ;  /* 0x3f80000004077808 */ /* 0x000fc80004800000 */
[----:B------:R-:W-:Y:S01]  /*01b0*/  LOP3.LUT R7, R7, 0x80000000, R2, 0xf8, !PT ;  /* 0x8000000007077812 */ /* 0x000fe200078ef802 */
[----:B------:R-:W-:Y:S06]  /*01c0*/  BRA `(.L_x_4) ;  /* 0x00000000001c7947 */ /* 0x000fec0003800000 */
.L_x_3:
[----:B------:R-:W-:Y:S01]  /*01d0*/  HFMA2.MMA R0, -RZ, RZ, 1.125, -9232 ;  /* 0x3c80f082ff007435 */ /* 0x000fe200000001ff */
[----:B-1----:R-:W-:-:S09]  /*01e0*/  FMUL R3, R2, R2 ;  /* 0x0000000202037220 */ /* 0x002fd20000400000 */
[----:B------:R-:W-:-:S04]  /*01f0*/  FFMA.FTZ R0, R3, R0, -0.052303962409496307373 ;  /* 0xbd563cae03007423 */ /* 0x000fc80000010000 */
[----:B------:R-:W-:-:S04]  /*0200*/  FFMA.FTZ R0, R3, R0, 0.1331529766321182251 ;  /* 0x3e08594103007423 */ /* 0x000fc80000010000 */
[----:B------:R-:W-:-:S04]  /*0210*/  FFMA.FTZ R0, R3, R0, -0.33332768082618713379 ;  /* 0xbeaaa9ed03007423 */ /* 0x000fc80000010000 */
[----:B------:R-:W-:-:S04]  /*0220*/  FFMA.FTZ R3, R3, R0, RZ ;  /* 0x0000000003037223 */ /* 0x000fc800000100ff */
[----:B------:R-:W-:-:S07]  /*0230*/  FFMA.FTZ R7, R3, R2, R2 ;  /* 0x0000000203077223 */ /* 0x000fce0000010002 */
.L_x_4:
[----:B------:R-:W-:Y:S05]  /*0240*/  BSYNC B0 ;  /* 0x0000000000007941 */ /* 0x000fea0003800000 */
.L_x_2:
[----:B------:R-:W-:Y:S02]  /*0250*/  ULDC.64 UR6, c[0x0][0x218] ;  /* 0x0000860000067ab9 */ /* 0x000fe40000000a00 */
[----:B------:R-:W-:-:S04]  /*0260*/  LEA R2, P1, R5, UR6, 0x2 ;  /* 0x0000000605027c11 */ /* 0x000fc8000f8210ff */
[----:B------:R-:W-:Y:S01]  /*0270*/  LEA.HI.X R3, R5, UR7, R6, 0x2, P1 ;  /* 0x0000000705037c11 */ /* 0x000fe200088f1406 */
[----:B------:R-:W-:Y:S08]  /*0280*/  @P0 EXIT ;  /* 0x000000000000094d */ /* 0x000ff00003800000 */
[----:B------:R-:W-:Y:S01]  /*0290*/  STG.E desc[UR4][R2.64], R7 ;  /* 0x0000000702007986 */ /* 0x000fe2000c101904 */
[----:B------:R-:W-:Y:S05]  /*02a0*/  EXIT ;  /* 0x000000000000794d */ /* 0x000fea0003800000 */
.L_x_5:
[----:B------:R-:W-:-:S00]  /*02b0*/  BRA `(.L_x_5) ;  /* 0xfffffffc00fc7947 */ /* 0x000fc0000383ffff */
[----:B------:R-:W-:-:S00]  /*02c0*/  NOP ;  /* 0x0000000000007918 */ /* 0x000fc00000000000 */
        /* <DEDUP_REMOVED lines=11> */
.L_x_6:


//--------------------- .nv.global.init           --------------------------
	.section	.nv.global.init,"aw",@progbits
.nv.global.init:
	.type		_$_str,@object
	.size		_$_str,(.L_0 - _$_str)
_$_str:
        /*0000*/ 	.byte	0x5f, 0x5f, 0x43, 0x55, 0x44, 0x41, 0x5f, 0x46, 0x54, 0x5a, 0x00
.L_0:


//--------------------- .nv.constant0.triton_poi_fused_tanh_0 --------------------------
	.section	.nv.constant0.triton_poi_fused_tanh_0,"a",@progbits
	.sectionflags	@""
	.align	4
.nv.constant0.triton_poi_fused_tanh_0:
	.zero		548
